//
// Generated by NVIDIA NVVM Compiler
//
// Compiler Build ID: CL-36424714
// Cuda compilation tools, release 13.0, V13.0.88
// Based on NVVM 20.0.0
//

.version 9.0
.target sm_100
.address_size 64

	// .globl	_Z7add_vecPfS_S_i
.extern .func  (.param .b32 func_retval0) vprintf
(
	.param .b64 vprintf_param_0,
	.param .b64 vprintf_param_1
)
;
.global .align 1 .b8 $str[51] = {32, 73, 32, 97, 109, 58, 32, 37, 100, 32, 32, 37, 100, 32, 32, 37, 100, 32, 32, 37, 100, 32, 37, 100, 32, 32, 37, 100, 32, 37, 100, 32, 32, 37, 100, 32, 37, 100, 32, 32, 37, 100, 32, 37, 100, 32, 32, 37, 100, 10};
.global .align 1 .b8 $str$1[21] = {104, 101, 114, 101, 58, 32, 37, 100, 32, 37, 100, 32, 37, 100, 32, 37, 100, 32, 32, 10};

.visible .entry _Z7add_vecPfS_S_i(
	.param .u64 .ptr .align 1 _Z7add_vecPfS_S_i_param_0,
	.param .u64 .ptr .align 1 _Z7add_vecPfS_S_i_param_1,
	.param .u64 .ptr .align 1 _Z7add_vecPfS_S_i_param_2,
	.param .u32 _Z7add_vecPfS_S_i_param_3
)
{
	.local .align 16 .b8 	__local_depot0[48];
	.reg .b64 	%SP;
	.reg .b64 	%SPL;
	.reg .pred 	%p<6>;
	.reg .b32 	%r<41>;
	.reg .b32 	%f<16>;
	.reg .b64 	%rd<24>;

	mov.u64 	%SPL, __local_depot0;
	cvta.local.u64 	%SP, %SPL;
	ld.param.u64 	%rd7, [_Z7add_vecPfS_S_i_param_0];
	ld.param.u64 	%rd8, [_Z7add_vecPfS_S_i_param_1];
	ld.param.u64 	%rd9, [_Z7add_vecPfS_S_i_param_2];
	ld.param.u32 	%r13, [_Z7add_vecPfS_S_i_param_3];
	cvta.to.global.u64 	%rd1, %rd9;
	cvta.to.global.u64 	%rd2, %rd8;
	cvta.to.global.u64 	%rd3, %rd7;
	add.u64 	%rd10, %SP, 0;
	add.u64 	%rd11, %SPL, 0;
	mov.u32 	%r14, %tid.x;
	mov.u32 	%r15, %tid.y;
	mov.u32 	%r16, %tid.z;
	mov.u32 	%r17, %ctaid.x;
	mov.u32 	%r18, %ctaid.y;
	mov.u32 	%r19, %ctaid.z;
	mov.u32 	%r20, %nctaid.x;
	mov.u32 	%r21, %nctaid.y;
	mov.u32 	%r22, %nctaid.z;
	mov.u32 	%r23, %ntid.x;
	mov.u32 	%r24, %ntid.y;
	mov.u32 	%r25, %ntid.z;
	st.local.v4.u32 	[%rd11], {%r14, %r15, %r16, %r17};
	st.local.v4.u32 	[%rd11+16], {%r18, %r19, %r20, %r21};
	st.local.v4.u32 	[%rd11+32], {%r22, %r23, %r24, %r25};
	mov.u64 	%rd12, $str;
	cvta.global.u64 	%rd13, %rd12;
	{ // callseq 0, 0
	.param .b64 param0;
	st.param.b64 	[param0], %rd13;
	.param .b64 param1;
	st.param.b64 	[param1], %rd10;
	.param .b32 retval0;
	call.uni (retval0), 
	vprintf, 
	(
	param0, 
	param1
	);
	ld.param.b32 	%r26, [retval0];
	} // callseq 0
	div.s32 	%r28, %r13, %r20;
	div.s32 	%r29, %r28, %r23;
	mul.lo.s32 	%r30, %r23, %r17;
	mul.lo.s32 	%r31, %r29, %r14;
	mad.lo.s32 	%r1, %r30, %r29, %r31;
	add.s32 	%r2, %r1, %r29;
	st.local.v4.u32 	[%rd11], {%r14, %r17, %r1, %r2};
	mov.u64 	%rd14, $str$1;
	cvta.global.u64 	%rd15, %rd14;
	{ // callseq 1, 0
	.param .b64 param0;
	st.param.b64 	[param0], %rd15;
	.param .b64 param1;
	st.param.b64 	[param1], %rd10;
	.param .b32 retval0;
	call.uni (retval0), 
	vprintf, 
	(
	param0, 
	param1
	);
	ld.param.b32 	%r32, [retval0];
	} // callseq 1
	setp.lt.s32 	%p1, %r29, 1;
	@%p1 bra 	$L__BB0_7;
	add.s32 	%r34, %r1, 1;
	max.s32 	%r3, %r2, %r34;
	sub.s32 	%r35, %r3, %r1;
	and.b32  	%r4, %r35, 3;
	setp.eq.s32 	%p2, %r4, 0;
	mov.u32 	%r39, %r1;
	@%p2 bra 	$L__BB0_4;
	neg.s32 	%r37, %r4;
	mov.u32 	%r39, %r1;
$L__BB0_3:
	.pragma "nounroll";
	mul.wide.s32 	%rd16, %r39, 4;
	add.s64 	%rd17, %rd1, %rd16;
	add.s64 	%rd18, %rd2, %rd16;
	add.s64 	%rd19, %rd3, %rd16;
	ld.global.f32 	%f1, [%rd19];
	ld.global.f32 	%f2, [%rd18];
	add.f32 	%f3, %f1, %f2;
	st.global.f32 	[%rd17], %f3;
	add.s32 	%r39, %r39, 1;
	add.s32 	%r37, %r37, 1;
	setp.ne.s32 	%p3, %r37, 0;
	@%p3 bra 	$L__BB0_3;
$L__BB0_4:
	sub.s32 	%r36, %r1, %r3;
	setp.gt.u32 	%p4, %r36, -4;
	@%p4 bra 	$L__BB0_7;
	add.s64 	%rd4, %rd3, 8;
	add.s64 	%rd5, %rd2, 8;
	add.s64 	%rd6, %rd1, 8;
$L__BB0_6:
	mul.wide.s32 	%rd20, %r39, 4;
	add.s64 	%rd21, %rd4, %rd20;
	add.s64 	%rd22, %rd5, %rd20;
	add.s64 	%rd23, %rd6, %rd20;
	ld.global.f32 	%f4, [%rd21+-8];
	ld.global.f32 	%f5, [%rd22+-8];
	add.f32 	%f6, %f4, %f5;
	st.global.f32 	[%rd23+-8], %f6;
	ld.global.f32 	%f7, [%rd21+-4];
	ld.global.f32 	%f8, [%rd22+-4];
	add.f32 	%f9, %f7, %f8;
	st.global.f32 	[%rd23+-4], %f9;
	ld.global.f32 	%f10, [%rd21];
	ld.global.f32 	%f11, [%rd22];
	add.f32 	%f12, %f10, %f11;
	st.global.f32 	[%rd23], %f12;
	ld.global.f32 	%f13, [%rd21+4];
	ld.global.f32 	%f14, [%rd22+4];
	add.f32 	%f15, %f13, %f14;
	st.global.f32 	[%rd23+4], %f15;
	add.s32 	%r39, %r39, 4;
	setp.lt.s32 	%p5, %r39, %r2;
	@%p5 bra 	$L__BB0_6;
$L__BB0_7:
	ret;

}


// ===== COMPILED SASS (sm_100) =====

	.target	sm_100

	.elftype	@"ET_EXEC"


//--------------------- .note.nv.tkinfo           --------------------------
	.section	.note.nv.tkinfo,"",@"SHT_NOTE"
	.sectionflags	@"SHF_NOTE_NV_TKINFO"
	.tkinfo
        /*0018*/ 	.word	0x00000002
        /*0030*/ 	.string	""
        /*0030*/ 	.string	"ptxas"
        /*0030*/ 	.string	"Cuda compilation tools, release 13.0, V13.0.88"
        /*0030*/ 	.string	"Build cuda_13.0.r13.0/compiler.36424714_0"
        /*0030*/ 	.string	"-arch sm_100 -m 64 "



//--------------------- .note.nv.cuinfo           --------------------------
	.section	.note.nv.cuinfo,"",@"SHT_NOTE"
	.sectionflags	@"SHF_NOTE_NV_CUINFO"
        /*0018*/ 	.short	0x0002
        /*001a*/ 	.short	0x0064
        /*001c*/ 	.short	0x0082
	.zero		2


//--------------------- .nv.info                  --------------------------
	.section	.nv.info,"",@"SHT_CUDA_INFO"
	.align	4


	//----- nvinfo : EIATTR_REGCOUNT
	.align		4
        /*0000*/ 	.byte	0x04, 0x2f
        /*0002*/ 	.short	(.L_3 - .L_2)
	.align		4
.L_2:
        /*0004*/ 	.word	index@(_Z7add_vecPfS_S_i)
        /*0008*/ 	.word	0x0000001f


	//----- nvinfo : EIATTR_FRAME_SIZE
	.align		4
.L_3:
        /*000c*/ 	.byte	0x04, 0x11
        /*000e*/ 	.short	(.L_5 - .L_4)
	.align		4
.L_4:
        /*0010*/ 	.word	index@(_Z7add_vecPfS_S_i)
        /*0014*/ 	.word	0x00000030


	//----- nvinfo : EIATTR_MIN_STACK_SIZE
	.align		4
.L_5:
        /*0018*/ 	.byte	0x04, 0x12
        /*001a*/ 	.short	(.L_7 - .L_6)
	.align		4
.L_6:
        /*001c*/ 	.word	index@(_Z7add_vecPfS_S_i)
        /*0020*/ 	.word	0x00000030
.L_7:


//--------------------- .nv.compat                --------------------------
	.section	.nv.compat,"",@"SHT_CUDA_COMPAT_INFO"
	.align	4
        /*0000*/ 	.byte	0x02, 0x09, 0x00, 0x00, 0x02, 0x02, 0x01, 0x00, 0x02, 0x05, 0x05, 0x00, 0x03, 0x07, 0x01, 0x01
        /*0010*/ 	.byte	0x02, 0x03, 0x00, 0x00, 0x02, 0x06, 0x01, 0x00, 0x04, 0x0b, 0x08, 0x00, 0x09, 0x00, 0x00, 0x00
        /*0020*/ 	.byte	0x00, 0x00, 0x00, 0x00


//--------------------- .nv.info._Z7add_vecPfS_S_i --------------------------
	.section	.nv.info._Z7add_vecPfS_S_i,"",@"SHT_CUDA_INFO"
	.sectionflags	@""
	.align	4


	//----- nvinfo : EIATTR_CUDA_API_VERSION
	.align		4
        /*0000*/ 	.byte	0x04, 0x37
        /*0002*/ 	.short	(.L_9 - .L_8)
.L_8:
        /*0004*/ 	.word	0x00000082


	//----- nvinfo : EIATTR_KPARAM_INFO
	.align		4
.L_9:
        /*0008*/ 	.byte	0x04, 0x17
        /*000a*/ 	.short	(.L_11 - .L_10)
.L_10:
        /*000c*/ 	.word	0x00000000
        /*0010*/ 	.short	0x0003
        /*0012*/ 	.short	0x0018
        /*0014*/ 	.byte	0x00, 0xf0, 0x11, 0x00


	//----- nvinfo : EIATTR_KPARAM_INFO
	.align		4
.L_11:
        /*0018*/ 	.byte	0x04, 0x17
        /*001a*/ 	.short	(.L_13 - .L_12)
.L_12:
        /*001c*/ 	.word	0x00000000
        /*0020*/ 	.short	0x0002
        /*0022*/ 	.short	0x0010
        /*0024*/ 	.byte	0x00, 0xf5, 0x21, 0x00


	//----- nvinfo : EIATTR_KPARAM_INFO
	.align		4
.L_13:
        /*0028*/ 	.byte	0x04, 0x17
        /*002a*/ 	.short	(.L_15 - .L_14)
.L_14:
        /*002c*/ 	.word	0x00000000
        /*0030*/ 	.short	0x0001
        /*0032*/ 	.short	0x0008
        /*0034*/ 	.byte	0x00, 0xf5, 0x21, 0x00


	//----- nvinfo : EIATTR_KPARAM_INFO
	.align		4
.L_15:
        /*0038*/ 	.byte	0x04, 0x17
        /*003a*/ 	.short	(.L_17 - .L_16)
.L_16:
        /*003c*/ 	.word	0x00000000
        /*0040*/ 	.short	0x0000
        /*0042*/ 	.short	0x0000
        /*0044*/ 	.byte	0x00, 0xf5, 0x21, 0x00


	//----- nvinfo : EIATTR_SPARSE_MMA_MASK
	.align		4
.L_17:
        /*0048*/ 	.byte	0x03, 0x50
        /*004a*/ 	.short	0x0000


	//----- nvinfo : EIATTR_MAXREG_COUNT
	.align		4
        /*004c*/ 	.byte	0x03, 0x1b
        /*004e*/ 	.short	0x00ff


	//----- nvinfo : EIATTR_EXTERNS
	.align		4
        /*0050*/ 	.byte	0x04, 0x0f
        /*0052*/ 	.short	(.L_19 - .L_18)


	//   ....[0]....
	.align		4
.L_18:
        /*0054*/ 	.word	index@(vprintf)


	//----- nvinfo : EIATTR_MERCURY_ISA_VERSION
	.align		4
.L_19:
        /*0058*/ 	.byte	0x03, 0x5f
        /*005a*/ 	.short	0x0101


	//----- nvinfo : EIATTR_VRC_CTA_INIT_COUNT
	.align		4
        /*005c*/ 	.byte	0x02, 0x4a
	.zero		1
	.zero		1


	//----- nvinfo : EIATTR_SYSCALL_OFFSETS
	.align		4
        /*0060*/ 	.byte	0x04, 0x46
        /*0062*/ 	.short	(.L_21 - .L_20)


	//   ....[0]....
.L_20:
        /*0064*/ 	.word	0x000001e0


	//   ....[1]....
        /*0068*/ 	.word	0x00000630


	//----- nvinfo : EIATTR_EXIT_INSTR_OFFSETS
	.align		4
.L_21:
        /*006c*/ 	.byte	0x04, 0x1c
        /*006e*/ 	.short	(.L_23 - .L_22)


	//   ....[0]....
.L_22:
        /*0070*/ 	.word	0x00000650


	//   ....[1]....
        /*0074*/ 	.word	0x000007d0


	//   ....[2]....
        /*0078*/ 	.word	0x000009d0


	//----- nvinfo : EIATTR_CRS_STACK_SIZE
	.align		4
.L_23:
        /*007c*/ 	.byte	0x04, 0x1e
        /*007e*/ 	.short	(.L_25 - .L_24)
.L_24:
        /*0080*/ 	.word	0x00000000


	//----- nvinfo : EIATTR_CBANK_PARAM_SIZE
	.align		4
.L_25:
        /*0084*/ 	.byte	0x03, 0x19
        /*0086*/ 	.short	0x001c


	//----- nvinfo : EIATTR_PARAM_CBANK
	.align		4
        /*0088*/ 	.byte	0x04, 0x0a
        /*008a*/ 	.short	(.L_27 - .L_26)
	.align		4
.L_26:
        /*008c*/ 	.word	index@(.nv.constant0._Z7add_vecPfS_S_i)
        /*0090*/ 	.short	0x0380
        /*0092*/ 	.short	0x001c


	//----- nvinfo : EIATTR_SW_WAR
	.align		4
.L_27:
        /*0094*/ 	.byte	0x04, 0x36
        /*0096*/ 	.short	(.L_29 - .L_28)
.L_28:
        /*0098*/ 	.word	0x00000008
.L_29:


//--------------------- .nv.callgraph             --------------------------
	.section	.nv.callgraph,"",@"SHT_CUDA_CALLGRAPH"
	.align	4
	.sectionentsize	8
	.align		4
        /*0000*/ 	.word	0x00000000
	.align		4
        /*0004*/ 	.word	0xffffffff
	.align		4
        /*0008*/ 	.word	index@(_Z7add_vecPfS_S_i)
	.align		4
        /*000c*/ 	.word	index@(vprintf)
	.align		4
        /*0010*/ 	.word	0x00000000
	.align		4
        /*0014*/ 	.word	0xfffffffe
	.align		4
        /*0018*/ 	.word	0x00000000
	.align		4
        /*001c*/ 	.word	0xfffffffd
	.align		4
        /*0020*/ 	.word	0x00000000
	.align		4
        /*0024*/ 	.word	0xfffffffc


//--------------------- .nv.constant4             --------------------------
	.section	.nv.constant4,"a",@progbits
	.align	8
	.align		8
.nv.constant4:
        /*0000*/ 	.dword	vprintf
	.align		8
        /*0008*/ 	.dword	$str
	.align		8
        /*0010*/ 	.dword	$str$1


//--------------------- .text._Z7add_vecPfS_S_i   --------------------------
	.section	.text._Z7add_vecPfS_S_i,"ax",@progbits
	.align	128
        .global         _Z7add_vecPfS_S_i
        .type           _Z7add_vecPfS_S_i,@function
        .size           _Z7add_vecPfS_S_i,(.L_x_7 - _Z7add_vecPfS_S_i)
        .other          _Z7add_vecPfS_S_i,@"STO_CUDA_ENTRY STV_DEFAULT"
_Z7add_vecPfS_S_i:
.text._Z7add_vecPfS_S_i:
[----:B------:R-:W0:Y:S01]  /*0000*/  LDC R1, c[0x0][0x37c] ;  /* 0x0000df00ff017b82 */ /* 0x000e220000000800 */
[----:B------:R-:W1:Y:S01]  /*0010*/  S2R R20, SR_CTAID.Y ;  /* 0x0000000000147919 */ /* 0x000e620000002600 */
[----:B------:R-:W2:Y:S06]  /*0020*/  LDCU UR5, c[0x0][0x2fc] ;  /* 0x00005f80ff0577ac */ /* 0x000eac0008000800 */
[----:B------:R-:W1:Y:S01]  /*0030*/  LDC R22, c[0x0][0x370] ;  /* 0x0000dc00ff167b82 */ /* 0x000e620000000800 */
[----:B0-----:R-:W-:Y:S01]  /*0040*/  VIADD R1, R1, 0xffffffd0 ;  /* 0xffffffd001017836 */ /* 0x001fe20000000000 */
[----:B------:R-:W0:Y:S01]  /*0050*/  S2R R24, SR_TID.X ;  /* 0x0000000000187919 */ /* 0x000e220000002100 */
[----:B------:R-:W3:Y:S01]  /*0060*/  LDCU UR4, c[0x0][0x2f8] ;  /* 0x00005f00ff0477ac */ /* 0x000ee20008000800 */
[----:B------:R-:W-:Y:S01]  /*0070*/  MOV R0, 0x0 ;  /* 0x0000000000007802 */ /* 0x000fe20000000f00 */
[----:B------:R-:W0:Y:S01]  /*0080*/  S2R R25, SR_TID.Y ;  /* 0x0000000000197919 */ /* 0x000e220000002200 */
[----:B------:R-:W4:Y:S02]  /*0090*/  LDCU.64 UR6, c[0x4][0x8] ;  /* 0x01000100ff0677ac */ /* 0x000f240008000a00 */
[----:B------:R-:W1:Y:S01]  /*00a0*/  LDC R23, c[0x0][0x374] ;  /* 0x0000dd00ff177b82 */ /* 0x000e620000000800 */
[----:B------:R-:W0:Y:S01]  /*00b0*/  S2R R26, SR_TID.Z ;  /* 0x00000000001a7919 */ /* 0x000e220000002300 */
[----:B------:R-:W0:Y:S01]  /*00c0*/  LDCU.64 UR36, c[0x0][0x358] ;  /* 0x00006b00ff2477ac */ /* 0x000e220008000a00 */
[----:B------:R-:W0:Y:S05]  /*00d0*/  S2R R27, SR_CTAID.X ;  /* 0x00000000001b7919 */ /* 0x000e2a0000002500 */
[----:B------:R-:W5:Y:S01]  /*00e0*/  LDC R16, c[0x0][0x378] ;  /* 0x0000de00ff107b82 */ /* 0x000f620000000800 */
[----:B------:R-:W1:Y:S01]  /*00f0*/  S2R R21, SR_CTAID.Z ;  /* 0x0000000000157919 */ /* 0x000e620000002700 */
[----:B---3--:R-:W-:-:S06]  /*0100*/  IADD3 R2, P0, PT, R1, UR4, RZ ;  /* 0x0000000401027c10 */ /* 0x008fcc000ff1e0ff */
[----:B------:R-:W5:Y:S01]  /*0110*/  LDC R17, c[0x0][0x360] ;  /* 0x0000d800ff117b82 */ /* 0x000f620000000800 */
[----:B----4-:R-:W-:Y:S01]  /*0120*/  MOV R4, UR6 ;  /* 0x0000000600047c02 */ /* 0x010fe20008000f00 */
[----:B--2---:R-:W-:Y:S02]  /*0130*/  IMAD.X R28, RZ, RZ, UR5, P0 ;  /* 0x00000005ff1c7e24 */ /* 0x004fe400080e06ff */
[----:B------:R-:W-:Y:S02]  /*0140*/  IMAD.U32 R5, RZ, RZ, UR7 ;  /* 0x00000007ff057e24 */ /* 0x000fe4000f8e00ff */
[----:B------:R-:W-:Y:S01]  /*0150*/  IMAD.MOV.U32 R6, RZ, RZ, R2 ;  /* 0x000000ffff067224 */ /* 0x000fe200078e0002 */
[----:B------:R-:W-:Y:S01]  /*0160*/  MOV R7, R28 ;  /* 0x0000001c00077202 */ /* 0x000fe20000000f00 */
[----:B------:R-:W5:Y:S08]  /*0170*/  LDC R18, c[0x0][0x364] ;  /* 0x0000d900ff127b82 */ /* 0x000f700000000800 */
[----:B------:R-:W5:Y:S01]  /*0180*/  LDC R19, c[0x0][0x368] ;  /* 0x0000da00ff137b82 */ /* 0x000f620000000800 */
[----:B0-----:R0:W-:Y:S07]  /*0190*/  STL.128 [R1], R24 ;  /* 0x0000001801007387 */ /* 0x0011ee0000100c00 */
[----:B------:R0:W2:Y:S01]  /*01a0*/  LDC.64 R8, c[0x4][R0] ;  /* 0x0100000000087b82 */ /* 0x0000a20000000a00 */
[----:B-1----:R0:W-:Y:S04]  /*01b0*/  STL.128 [R1+0x10], R20 ;  /* 0x0000101401007387 */ /* 0x0021e80000100c00 */
[----:B-----5:R0:W-:Y:S02]  /*01c0*/  STL.128 [R1+0x20], R16 ;  /* 0x0000201001007387 */ /* 0x0201e40000100c00 */
[----:B0-----:R-:W-:-:S07]  /*01d0*/  LEPC R20, `(.L_x_0) ;  /* 0x000000001014794e */ /* 0x001fce0000000000 */
[----:B--2---:R-:W-:Y:S05]  /*01e0*/  CALL.ABS.NOINC R8 ;  /* 0x0000000008007343 */ /* 0x004fea0003c00000 */
.L_x_0:
[-C--:B------:R-:W-:Y:S01]  /*01f0*/  IABS R7, R22.reuse ;  /* 0x0000001600077213 */ /* 0x080fe20000000000 */
[----:B------:R-:W0:Y:S01]  /*0200*/  LDC R11, c[0x0][0x398] ;  /* 0x0000e600ff0b7b82 */ /* 0x000e220000000800 */
[-C--:B------:R-:W-:Y:S01]  /*0210*/  IABS R6, R17.reuse ;  /* 0x0000001100067213 */ /* 0x080fe20000000000 */
[----:B------:R-:W-:Y:S01]  /*0220*/  IMAD R26, R27, R17, RZ ;  /* 0x000000111b1a7224 */ /* 0x000fe200078e02ff */
[----:B------:R-:W1:Y:S01]  /*0230*/  I2F.RP R3, R7 ;  /* 0x0000000700037306 */ /* 0x000e620000209400 */
[----:B------:R-:W-:Y:S01]  /*0240*/  IABS R10, R22 ;  /* 0x00000016000a7213 */ /* 0x000fe20000000000 */
[----:B------:R-:W2:Y:S01]  /*0250*/  LDCU.64 UR4, c[0x4][0x10] ;  /* 0x01000200ff0477ac */ /* 0x000ea20008000a00 */
[----:B------:R-:W-:-:S03]  /*0260*/  MOV R25, R27 ;  /* 0x0000001b00197202 */ /* 0x000fc60000000f00 */
[----:B------:R-:W-:Y:S02]  /*0270*/  IMAD.MOV R10, RZ, RZ, -R10 ;  /* 0x000000ffff0a7224 */ /* 0x000fe400078e0a0a */
[----:B-1----:R-:W1:Y:S01]  /*0280*/  MUFU.RCP R3, R3 ;  /* 0x0000000300037308 */ /* 0x002e620000001000 */
[----:B0-----:R-:W-:Y:S01]  /*0290*/  IABS R8, R11 ;  /* 0x0000000b00087213 */ /* 0x001fe20000000000 */
[----:B-1----:R-:W-:-:S06]  /*02a0*/  VIADD R4, R3, 0xffffffe ;  /* 0x0ffffffe03047836 */ /* 0x002fcc0000000000 */
[----:B------:R0:W1:Y:S02]  /*02b0*/  F2I.FTZ.U32.TRUNC.NTZ R5, R4 ;  /* 0x0000000400057305 */ /* 0x000064000021f000 */
[----:B0-----:R-:W-:Y:S02]  /*02c0*/  IMAD.MOV.U32 R4, RZ, RZ, RZ ;  /* 0x000000ffff047224 */ /* 0x001fe400078e00ff */
[----:B-1----:R-:W-:-:S04]  /*02d0*/  IMAD.MOV R0, RZ, RZ, -R5 ;  /* 0x000000ffff007224 */ /* 0x002fc800078e0a05 */
[----:B------:R-:W-:Y:S01]  /*02e0*/  IMAD R9, R0, R7, RZ ;  /* 0x0000000700097224 */ /* 0x000fe200078e02ff */
[----:B------:R-:W-:-:S03]  /*02f0*/  MOV R0, R6 ;  /* 0x0000000600007202 */ /* 0x000fc60000000f00 */
[----:B------:R-:W-:Y:S01]  /*0300*/  IMAD.HI.U32 R5, R5, R9, R4 ;  /* 0x0000000905057227 */ /* 0x000fe200078e0004 */
[----:B------:R-:W0:Y:S01]  /*0310*/  I2F.RP R6, R0 ;  /* 0x0000000000067306 */ /* 0x000e220000209400 */
[----:B------:R-:W-:Y:S02]  /*0320*/  MOV R4, R8 ;  /* 0x0000000800047202 */ /* 0x000fe40000000f00 */
[----:B------:R-:W-:-:S03]  /*0330*/  IMAD.MOV.U32 R8, RZ, RZ, R10 ;  /* 0x000000ffff087224 */ /* 0x000fc600078e000a */
[----:B------:R-:W-:-:S04]  /*0340*/  IMAD.HI.U32 R3, R5, R4, RZ ;  /* 0x0000000405037227 */ /* 0x000fc800078e00ff */
[----:B------:R-:W-:Y:S01]  /*0350*/  IMAD R4, R3, R8, R4 ;  /* 0x0000000803047224 */ /* 0x000fe200078e0204 */
[----:B0-----:R-:W0:Y:S04]  /*0360*/  MUFU.RCP R6, R6 ;  /* 0x0000000600067308 */ /* 0x001e280000001000 */
[----:B------:R-:W-:-:S13]  /*0370*/  ISETP.GT.U32.AND P2, PT, R7, R4, PT ;  /* 0x000000040700720c */ /* 0x000fda0003f44070 */
[----:B------:R-:W-:Y:S02]  /*0380*/  @!P2 IMAD.IADD R4, R4, 0x1, -R7 ;  /* 0x000000010404a824 */ /* 0x000fe400078e0a07 */
[----:B------:R-:W-:Y:S01]  /*0390*/  @!P2 VIADD R3, R3, 0x1 ;  /* 0x000000010303a836 */ /* 0x000fe20000000000 */
[----:B0-----:R-:W-:Y:S02]  /*03a0*/  IADD3 R5, PT, PT, R6, 0xffffffe, RZ ;  /* 0x0ffffffe06057810 */ /* 0x001fe40007ffe0ff */
[----:B------:R-:W-:Y:S02]  /*03b0*/  ISETP.GE.U32.AND P0, PT, R4, R7, PT ;  /* 0x000000070400720c */ /* 0x000fe40003f06070 */
[C---:B------:R-:W-:Y:S02]  /*03c0*/  LOP3.LUT R4, R22.reuse, R11, RZ, 0x3c, !PT ;  /* 0x0000000b16047212 */ /* 0x040fe400078e3cff */
[----:B------:R-:W0:Y:S01]  /*03d0*/  F2I.FTZ.U32.TRUNC.NTZ R5, R5 ;  /* 0x0000000500057305 */ /* 0x000e22000021f000 */
[----:B------:R-:W-:-:S02]  /*03e0*/  ISETP.NE.AND P2, PT, R22, RZ, PT ;  /* 0x000000ff1600720c */ /* 0x000fc40003f45270 */
[----:B------:R-:W-:Y:S02]  /*03f0*/  ISETP.GE.AND P1, PT, R4, RZ, PT ;  /* 0x000000ff0400720c */ /* 0x000fe40003f26270 */
[----:B------:R-:W-:-:S04]  /*0400*/  IABS R4, R17 ;  /* 0x0000001100047213 */ /* 0x000fc80000000000 */
[----:B------:R-:W-:Y:S02]  /*0410*/  @P0 VIADD R3, R3, 0x1 ;  /* 0x0000000103030836 */ /* 0x000fe40000000000 */
[----:B------:R-:W-:Y:S02]  /*0420*/  IMAD.MOV R8, RZ, RZ, -R4 ;  /* 0x000000ffff087224 */ /* 0x000fe400078e0a04 */
[----:B------:R-:W-:Y:S01]  /*0430*/  HFMA2 R4, -RZ, RZ, 0, 0 ;  /* 0x00000000ff047431 */ /* 0x000fe200000001ff */
[----:B0-----:R-:W-:Y:S02]  /*0440*/  IADD3 R7, PT, PT, RZ, -R5, RZ ;  /* 0x80000005ff077210 */ /* 0x001fe40007ffe0ff */
[----:B------:R-:W-:Y:S01]  /*0450*/  @!P1 IMAD.MOV R3, RZ, RZ, -R3 ;  /* 0x000000ffff039224 */ /* 0x000fe200078e0a03 */
[----:B------:R-:W-:Y:S02]  /*0460*/  @!P2 LOP3.LUT R3, RZ, R22, RZ, 0x33, !PT ;  /* 0x00000016ff03a212 */ /* 0x000fe400078e33ff */
[----:B------:R-:W-:-:S02]  /*0470*/  IMAD R7, R7, R0, RZ ;  /* 0x0000000007077224 */ /* 0x000fc400078e02ff */
[----:B------:R-:W-:Y:S02]  /*0480*/  IABS R6, R3 ;  /* 0x0000000300067213 */ /* 0x000fe40000000000 */
[----:B------:R-:W-:Y:S01]  /*0490*/  LOP3.LUT R3, R3, R17, RZ, 0x3c, !PT ;  /* 0x0000001103037212 */ /* 0x000fe200078e3cff */
[----:B------:R-:W-:-:S03]  /*04a0*/  IMAD.HI.U32 R4, R5, R7, R4 ;  /* 0x0000000705047227 */ /* 0x000fc600078e0004 */
[----:B------:R-:W-:Y:S01]  /*04b0*/  ISETP.GE.AND P1, PT, R3, RZ, PT ;  /* 0x000000ff0300720c */ /* 0x000fe20003f26270 */
[----:B------:R-:W-:Y:S02]  /*04c0*/  IMAD.MOV.U32 R5, RZ, RZ, R6 ;  /* 0x000000ffff057224 */ /* 0x000fe400078e0006 */
[----:B------:R-:W-:Y:S02]  /*04d0*/  IMAD.MOV.U32 R6, RZ, RZ, R8 ;  /* 0x000000ffff067224 */ /* 0x000fe400078e0008 */
[----:B------:R-:W-:Y:S01]  /*04e0*/  IMAD.HI.U32 R19, R4, R5, RZ ;  /* 0x0000000504137227 */ /* 0x000fe200078e00ff */
[----:B--2---:R-:W-:-:S03]  /*04f0*/  MOV R4, UR4 ;  /* 0x0000000400047c02 */ /* 0x004fc60008000f00 */
[----:B------:R-:W-:Y:S01]  /*0500*/  IMAD R5, R19, R6, R5 ;  /* 0x0000000613057224 */ /* 0x000fe200078e0205 */
[----:B------:R-:W-:Y:S01]  /*0510*/  MOV R6, R2 ;  /* 0x0000000200067202 */ /* 0x000fe20000000f00 */
[----:B------:R-:W-:-:S03]  /*0520*/  IMAD.MOV.U32 R7, RZ, RZ, R28 ;  /* 0x000000ffff077224 */ /* 0x000fc600078e001c */
[----:B------:R-:W-:-:S13]  /*0530*/  ISETP.GT.U32.AND P2, PT, R0, R5, PT ;  /* 0x000000050000720c */ /* 0x000fda0003f44070 */
[-C--:B------:R-:W-:Y:S01]  /*0540*/  @!P2 IADD3 R5, PT, PT, R5, -R0.reuse, RZ ;  /* 0x800000000505a210 */ /* 0x080fe20007ffe0ff */
[----:B------:R-:W-:Y:S01]  /*0550*/  @!P2 VIADD R19, R19, 0x1 ;  /* 0x000000011313a836 */ /* 0x000fe20000000000 */
[----:B------:R-:W-:Y:S02]  /*0560*/  ISETP.NE.AND P2, PT, R17, RZ, PT ;  /* 0x000000ff1100720c */ /* 0x000fe40003f45270 */
[----:B------:R-:W-:Y:S01]  /*0570*/  ISETP.GE.U32.AND P0, PT, R5, R0, PT ;  /* 0x000000000500720c */ /* 0x000fe20003f06070 */
[----:B------:R-:W-:-:S12]  /*0580*/  IMAD.U32 R5, RZ, RZ, UR5 ;  /* 0x00000005ff057e24 */ /* 0x000fd8000f8e00ff */
[----:B------:R-:W-:-:S05]  /*0590*/  @P0 IADD3 R19, PT, PT, R19, 0x1, RZ ;  /* 0x0000000113130810 */ /* 0x000fca0007ffe0ff */
[----:B------:R-:W-:Y:S01]  /*05a0*/  @!P1 IMAD.MOV R19, RZ, RZ, -R19 ;  /* 0x000000ffff139224 */ /* 0x000fe200078e0a13 */
[----:B------:R-:W-:-:S05]  /*05b0*/  @!P2 LOP3.LUT R19, RZ, R17, RZ, 0x33, !PT ;  /* 0x00000011ff13a212 */ /* 0x000fca00078e33ff */
[----:B------:R-:W-:-:S04]  /*05c0*/  IMAD R0, R19, R24, RZ ;  /* 0x0000001813007224 */ /* 0x000fc800078e02ff */
[----:B------:R-:W-:Y:S01]  /*05d0*/  IMAD R26, R19, R26, R0 ;  /* 0x0000001a131a7224 */ /* 0x000fe200078e0200 */
[----:B------:R-:W-:-:S03]  /*05e0*/  MOV R0, 0x0 ;  /* 0x0000000000007802 */ /* 0x000fc60000000f00 */
[----:B------:R-:W-:Y:S01]  /*05f0*/  IMAD.IADD R27, R19, 0x1, R26 ;  /* 0x00000001131b7824 */ /* 0x000fe200078e021a */
[----:B------:R0:W1:Y:S04]  /*0600*/  LDC.64 R8, c[0x4][R0] ;  /* 0x0100000000087b82 */ /* 0x0000680000000a00 */
[----:B------:R0:W-:Y:S02]  /*0610*/  STL.128 [R1], R24 ;  /* 0x0000001801007387 */ /* 0x0001e40000100c00 */
[----:B------:R-:W-:-:S07]  /*0620*/  LEPC R20, `(.L_x_1) ;  /* 0x000000001014794e */ /* 0x000fce0000000000 */
[----:B01----:R-:W-:Y:S05]  /*0630*/  CALL.ABS.NOINC R8 ;  /* 0x0000000008007343 */ /* 0x003fea0003c00000 */
.L_x_1:
[----:B------:R-:W-:-:S13]  /*0640*/  ISETP.GE.AND P0, PT, R19, 0x1, PT ;  /* 0x000000011300780c */ /* 0x000fda0003f06270 */
[----:B------:R-:W-:Y:S05]  /*0650*/  @!P0 EXIT ;  /* 0x000000000000894d */ /* 0x000fea0003800000 */
[C---:B------:R-:W-:Y:S01]  /*0660*/  VIADDMNMX R3, R26.reuse, 0x1, R27, !PT ;  /* 0x000000011a037846 */ /* 0x040fe2000780011b */
[----:B------:R-:W-:Y:S03]  /*0670*/  BSSY.RECONVERGENT B0, `(.L_x_2) ;  /* 0x0000015000007945 */ /* 0x000fe60003800200 */
[C---:B------:R-:W-:Y:S01]  /*0680*/  IADD3 R0, PT, PT, -R26.reuse, R3, RZ ;  /* 0x000000031a007210 */ /* 0x040fe20007ffe1ff */
[----:B------:R-:W-:-:S03]  /*0690*/  IMAD.IADD R2, R26, 0x1, -R3 ;  /* 0x000000011a027824 */ /* 0x000fc600078e0a03 */
[----:B------:R-:W-:Y:S02]  /*06a0*/  LOP3.LUT P0, R0, R0, 0x3, RZ, 0xc0, !PT ;  /* 0x0000000300007812 */ /* 0x000fe4000780c0ff */
[----:B------:R-:W-:-:S11]  /*06b0*/  ISETP.GT.U32.AND P1, PT, R2, -0x4, PT ;  /* 0xfffffffc0200780c */ /* 0x000fd60003f24070 */
[----:B------:R-:W-:Y:S05]  /*06c0*/  @!P0 BRA `(.L_x_3) ;  /* 0x00000000003c8947 */ /* 0x000fea0003800000 */
[----:B------:R-:W0:Y:S01]  /*06d0*/  LDC.64 R8, c[0x0][0x390] ;  /* 0x0000e400ff087b82 */ /* 0x000e220000000a00 */
[----:B------:R-:W-:-:S07]  /*06e0*/  IADD3 R0, PT, PT, -R0, RZ, RZ ;  /* 0x000000ff00007210 */ /* 0x000fce0007ffe1ff */
[----:B------:R-:W1:Y:S08]  /*06f0*/  LDC.64 R12, c[0x0][0x380] ;  /* 0x0000e000ff0c7b82 */ /* 0x000e700000000a00 */
[----:B------:R-:W2:Y:S02]  /*0700*/  LDC.64 R10, c[0x0][0x388] ;  /* 0x0000e200ff0a7b82 */ /* 0x000ea40000000a00 */
.L_x_4:
[----:B--2---:R-:W-:-:S04]  /*0710*/  IMAD.WIDE R4, R26, 0x4, R10 ;  /* 0x000000041a047825 */ /* 0x004fc800078e020a */
[C---:B-1----:R-:W-:Y:S02]  /*0720*/  IMAD.WIDE R6, R26.reuse, 0x4, R12 ;  /* 0x000000041a067825 */ /* 0x042fe400078e020c */
[----:B------:R-:W2:Y:S04]  /*0730*/  LDG.E R5, desc[UR36][R4.64] ;  /* 0x0000002404057981 */ /* 0x000ea8000c1e1900 */
[----:B------:R-:W2:Y:S01]  /*0740*/  LDG.E R6, desc[UR36][R6.64] ;  /* 0x0000002406067981 */ /* 0x000ea2000c1e1900 */
[C---:B0--3--:R-:W-:Y:S01]  /*0750*/  IMAD.WIDE R2, R26.reuse, 0x4, R8 ;  /* 0x000000041a027825 */ /* 0x049fe200078e0208 */
[----:B------:R-:W-:-:S03]  /*0760*/  IADD3 R26, PT, PT, R26, 0x1, RZ ;  /* 0x000000011a1a7810 */ /* 0x000fc60007ffe0ff */
[----:B------:R-:W-:-:S05]  /*0770*/  VIADD R0, R0, 0x1 ;  /* 0x0000000100007836 */ /* 0x000fca0000000000 */
[----:B------:R-:W-:Y:S01]  /*0780*/  ISETP.NE.AND P0, PT, R0, RZ, PT ;  /* 0x000000ff0000720c */ /* 0x000fe20003f05270 */
[----:B--2---:R-:W-:-:S05]  /*0790*/  FADD R15, R6, R5 ;  /* 0x00000005060f7221 */ /* 0x004fca0000000000 */
[----:B------:R3:W-:Y:S07]  /*07a0*/  STG.E desc[UR36][R2.64], R15 ;  /* 0x0000000f02007986 */ /* 0x0007ee000c101924 */
[----:B------:R-:W-:Y:S05]  /*07b0*/  @P0 BRA `(.L_x_4) ;  /* 0xfffffffc00d40947 */ /* 0x000fea000383ffff */
.L_x_3:
[----:B------:R-:W-:Y:S05]  /*07c0*/  BSYNC.RECONVERGENT B0 ;  /* 0x0000000000007941 */ /* 0x000fea0003800200 */
.L_x_2:
[----:B------:R-:W-:Y:S05]  /*07d0*/  @P1 EXIT ;  /* 0x000000000000194d */ /* 0x000fea0003800000 */
[----:B------:R-:W0:Y:S08]  /*07e0*/  LDC.64 R4, c[0x0][0x380] ;  /* 0x0000e000ff047b82 */ /* 0x000e300000000a00 */
[----:B---3--:R-:W1:Y:S08]  /*07f0*/  LDC.64 R2, c[0x0][0x390] ;  /* 0x0000e400ff027b82 */ /* 0x008e700000000a00 */
[----:B------:R-:W2:Y:S01]  /*0800*/  LDC.64 R6, c[0x0][0x388] ;  /* 0x0000e200ff067b82 */ /* 0x000ea20000000a00 */
[----:B0-----:R-:W-:-:S05]  /*0810*/  IADD3 R4, P0, PT, R4, 0x8, RZ ;  /* 0x0000000804047810 */ /* 0x001fca0007f1e0ff */
[----:B------:R-:W-:Y:S01]  /*0820*/  IMAD.X R5, RZ, RZ, R5, P0 ;  /* 0x000000ffff057224 */ /* 0x000fe200000e0605 */
[----:B-1----:R-:W-:-:S05]  /*0830*/  IADD3 R2, P2, PT, R2, 0x8, RZ ;  /* 0x0000000802027810 */ /* 0x002fca0007f5e0ff */
[----:B------:R-:W-:Y:S01]  /*0840*/  IMAD.X R3, RZ, RZ, R3, P2 ;  /* 0x000000ffff037224 */ /* 0x000fe200010e0603 */
[----:B--2---:R-:W-:-:S04]  /*0850*/  IADD3 R6, P1, PT, R6, 0x8, RZ ;  /* 0x0000000806067810 */ /* 0x004fc80007f3e0ff */
[----:B------:R-:W-:-:S09]  /*0860*/  IADD3.X R7, PT, PT, RZ, R7, RZ, P1, !PT ;  /* 0x00000007ff077210 */ /* 0x000fd20000ffe4ff */
.L_x_5:
[----:B------:R-:W-:-:S04]  /*0870*/  IMAD.WIDE R12, R26, 0x4, R4 ;  /* 0x000000041a0c7825 */ /* 0x000fc800078e0204 */
[C---:B------:R-:W-:Y:S01]  /*0880*/  IMAD.WIDE R10, R26.reuse, 0x4, R6 ;  /* 0x000000041a0a7825 */ /* 0x040fe200078e0206 */
[----:B------:R-:W2:Y:S04]  /*0890*/  LDG.E R0, desc[UR36][R12.64+-0x8] ;  /* 0xfffff8240c007981 */ /* 0x000ea8000c1e1900 */
[----:B0-----:R-:W2:Y:S01]  /*08a0*/  LDG.E R15, desc[UR36][R10.64+-0x8] ;  /* 0xfffff8240a0f7981 */ /* 0x001ea2000c1e1900 */
[----:B------:R-:W-:-:S04]  /*08b0*/  IMAD.WIDE R8, R26, 0x4, R2 ;  /* 0x000000041a087825 */ /* 0x000fc800078e0202 */
[----:B--2---:R-:W-:-:S05]  /*08c0*/  FADD R15, R0, R15 ;  /* 0x0000000f000f7221 */ /* 0x004fca0000000000 */
[----:B------:R0:W-:Y:S04]  /*08d0*/  STG.E desc[UR36][R8.64+-0x8], R15 ;  /* 0xfffff80f08007986 */ /* 0x0001e8000c101924 */
[----:B------:R-:W2:Y:S04]  /*08e0*/  LDG.E R0, desc[UR36][R12.64+-0x4] ;  /* 0xfffffc240c007981 */ /* 0x000ea8000c1e1900 */
[----:B------:R-:W2:Y:S02]  /*08f0*/  LDG.E R17, desc[UR36][R10.64+-0x4] ;  /* 0xfffffc240a117981 */ /* 0x000ea4000c1e1900 */
[----:B--2---:R-:W-:-:S05]  /*0900*/  FADD R17, R0, R17 ;  /* 0x0000001100117221 */ /* 0x004fca0000000000 */
[----:B------:R0:W-:Y:S04]  /*0910*/  STG.E desc[UR36][R8.64+-0x4], R17 ;  /* 0xfffffc1108007986 */ /* 0x0001e8000c101924 */
[----:B------:R-:W2:Y:S04]  /*0920*/  LDG.E R0, desc[UR36][R12.64] ;  /* 0x000000240c007981 */ /* 0x000ea8000c1e1900 */
[----:B------:R-:W2:Y:S02]  /*0930*/  LDG.E R19, desc[UR36][R10.64] ;  /* 0x000000240a137981 */ /* 0x000ea4000c1e1900 */
[----:B--2---:R-:W-:-:S05]  /*0940*/  FADD R19, R0, R19 ;  /* 0x0000001300137221 */ /* 0x004fca0000000000 */
[----:B------:R0:W-:Y:S04]  /*0950*/  STG.E desc[UR36][R8.64], R19 ;  /* 0x0000001308007986 */ /* 0x0001e8000c101924 */
[----:B------:R-:W2:Y:S04]  /*0960*/  LDG.E R0, desc[UR36][R12.64+0x4] ;  /* 0x000004240c007981 */ /* 0x000ea8000c1e1900 */
[----:B------:R-:W2:Y:S01]  /*0970*/  LDG.E R21, desc[UR36][R10.64+0x4] ;  /* 0x000004240a157981 */ /* 0x000ea2000c1e1900 */
[----:B------:R-:W-:-:S04]  /*0980*/  IADD3 R26, PT, PT, R26, 0x4, RZ ;  /* 0x000000041a1a7810 */ /* 0x000fc80007ffe0ff */
[----:B------:R-:W-:Y:S01]  /*0990*/  ISETP.GE.AND P0, PT, R26, R27, PT ;  /* 0x0000001b1a00720c */ /* 0x000fe20003f06270 */
[----:B--2---:R-:W-:-:S05]  /*09a0*/  FADD R21, R0, R21 ;  /* 0x0000001500157221 */ /* 0x004fca0000000000 */
[----:B------:R0:W-:Y:S07]  /*09b0*/  STG.E desc[UR36][R8.64+0x4], R21 ;  /* 0x0000041508007986 */ /* 0x0001ee000c101924 */
[----:B------:R-:W-:Y:S05]  /*09c0*/  @!P0 BRA `(.L_x_5) ;  /* 0xfffffffc00a88947 */ /* 0x000fea000383ffff */
[----:B------:R-:W-:Y:S05]  /*09d0*/  EXIT ;  /* 0x000000000000794d */ /* 0x000fea0003800000 */
.L_x_6:
[----:B------:R-:W-:-:S00]  /*09e0*/  BRA `(.L_x_6) ;  /* 0xfffffffc00fc7947 */ /* 0x000fc0000383ffff */
[----:B------:R-:W-:-:S00]  /*09f0*/  NOP ;  /* 0x0000000000007918 */ /* 0x000fc00000000000 */
        /* <DEDUP_REMOVED lines=8> */
.L_x_7:


//--------------------- .nv.global.init           --------------------------
	.section	.nv.global.init,"aw",@progbits
.nv.global.init:
	.type		$str$1,@object
	.size		$str$1,($str - $str$1)
$str$1:
        /*0000*/ 	.byte	0x68, 0x65, 0x72, 0x65, 0x3a, 0x20, 0x25, 0x64, 0x20, 0x25, 0x64, 0x20, 0x25, 0x64, 0x20, 0x25
        /*0010*/ 	.byte	0x64, 0x20, 0x20, 0x0a, 0x00
	.type		$str,@object
	.size		$str,(.L_0 - $str)
$str:
        /*0015*/ 	.byte	0x20, 0x49, 0x20, 0x61, 0x6d, 0x3a, 0x20, 0x25, 0x64, 0x20, 0x20, 0x25, 0x64, 0x20, 0x20, 0x25
        /*0025*/ 	.byte	0x64, 0x20, 0x20, 0x25, 0x64, 0x20, 0x25, 0x64, 0x20, 0x20, 0x25, 0x64, 0x20, 0x25, 0x64, 0x20
        /*0035*/ 	.byte	0x20, 0x25, 0x64, 0x20, 0x25, 0x64, 0x20, 0x20, 0x25, 0x64, 0x20, 0x25, 0x64, 0x20, 0x20, 0x25
        /*0045*/ 	.byte	0x64, 0x0a, 0x00
.L_0:


//--------------------- .nv.shared.reserved.0     --------------------------
	.section	.nv.shared.reserved.0,"aw",@nobits
	.weak		__nv_reservedSMEM_offset_0_alias
	.size		__nv_reservedSMEM_offset_0_alias, 0, 64
	.other		__nv_reservedSMEM_offset_0_alias,@"STO_CUDA_RESERVED_SHARED STV_DEFAULT"
__nv_reservedSMEM_offset_0_alias:
	.zero		0
	.zero		64


//--------------------- .nv.constant0._Z7add_vecPfS_S_i --------------------------
	.section	.nv.constant0._Z7add_vecPfS_S_i,"a",@progbits
	.sectionflags	@""
	.align	4
.nv.constant0._Z7add_vecPfS_S_i:
	.zero		924


//--------------------- SYMBOLS --------------------------

	.type		.nv.reservedSmem.offset0,@object
	.size		.nv.reservedSmem.offset0,0x4
	.type		vprintf,@function
